//
// Generated by NVIDIA NVVM Compiler
//
// Compiler Build ID: CL-36424714
// Cuda compilation tools, release 13.0, V13.0.88
// Based on NVVM 20.0.0
//

.version 9.0
.target sm_100
.address_size 64

	// .globl	my_kernel_kernel0
// _ZZ17my_kernel_kernel0E18PaddedInput_shared has been demoted
// _ZZ17my_kernel_kernel0E18placeholder_shared has been demoted

.visible .entry my_kernel_kernel0(
	.param .u64 .ptr .align 1 my_kernel_kernel0_param_0,
	.param .u64 .ptr .align 1 my_kernel_kernel0_param_1,
	.param .u64 .ptr .align 1 my_kernel_kernel0_param_2,
	.param .u64 .ptr .align 1 my_kernel_kernel0_param_3
)
{
	.reg .pred 	%p<4>;
	.reg .b16 	%rs<25>;
	.reg .b32 	%r<51>;
	.reg .b32 	%f<175>;
	.reg .b64 	%rd<18>;
	// demoted variable
	.shared .align 4 .b8 _ZZ17my_kernel_kernel0E18PaddedInput_shared[3584];
	// demoted variable
	.shared .align 4 .b8 _ZZ17my_kernel_kernel0E18placeholder_shared[640];
	ld.param.u64 	%rd6, [my_kernel_kernel0_param_0];
	ld.param.u64 	%rd7, [my_kernel_kernel0_param_1];
	ld.param.u64 	%rd5, [my_kernel_kernel0_param_3];
	cvta.to.global.u64 	%rd1, %rd7;
	cvta.to.global.u64 	%rd2, %rd6;
	mov.u32 	%r1, %tid.x;
	cvt.u16.u32 	%rs3, %r1;
	mul.hi.u16 	%rs4, %rs3, 1171;
	shr.u16 	%rs5, %rs4, 1;
	mul.wide.u16 	%r16, %rs5, 31360;
	mov.u32 	%r17, %ctaid.x;
	mul.hi.u32 	%r2, %r17, 1431655766;
	mul.lo.s16 	%rs6, %rs5, 112;
	sub.s16 	%rs7, %rs3, %rs6;
	shr.u16 	%rs8, %rs7, 2;
	mul.lo.s16 	%rs9, %rs8, 40;
	cvt.u32.u16 	%r18, %rs9;
	and.b32  	%r19, %r1, 3;
	shl.b32 	%r20, %r1, 2;
	mov.u32 	%r21, _ZZ17my_kernel_kernel0E18PaddedInput_shared;
	add.s32 	%r3, %r21, %r20;
	and.b16  	%rs10, %rs3, 255;
	mul.lo.s16 	%rs11, %rs10, 205;
	shr.u16 	%rs12, %rs11, 13;
	mul.wide.u16 	%r22, %rs12, 120;
	mul.lo.s32 	%r23, %r2, 3;
	sub.s32 	%r24, %r17, %r23;
	mul.lo.s32 	%r4, %r24, 40;
	mul.lo.s16 	%rs13, %rs12, 40;
	sub.s16 	%rs14, %rs3, %rs13;
	cvt.u32.u16 	%r25, %rs14;
	and.b32  	%r26, %r25, 255;
	add.s32 	%r27, %r4, %r26;
	add.s32 	%r49, %r27, %r22;
	mul.hi.u16 	%rs15, %rs3, 937;
	shr.u16 	%rs1, %rs15, 1;
	mul.lo.s16 	%rs16, %rs1, 224;
	cvt.u32.u16 	%r28, %rs16;
	mul.lo.s16 	%rs17, %rs1, 140;
	sub.s16 	%rs18, %rs3, %rs17;
	mul.lo.s16 	%rs19, %rs18, 205;
	shr.u16 	%rs2, %rs19, 12;
	shr.u16 	%rs20, %rs19, 8;
	cvt.u32.u16 	%r29, %rs20;
	and.b32  	%r30, %r29, 240;
	add.s32 	%r31, %r28, %r30;
	mul.hi.u16 	%rs21, %rs3, 3277;
	mul.lo.s16 	%rs22, %rs21, 20;
	sub.s16 	%rs23, %rs3, %rs22;
	shl.b16 	%rs24, %rs23, 1;
	cvt.u32.u16 	%r6, %rs24;
	shl.b32 	%r32, %r31, 2;
	add.s32 	%r7, %r21, %r32;
	mad.lo.s32 	%r33, %r2, 1120, %r16;
	add.s32 	%r34, %r33, %r18;
	or.b32  	%r48, %r34, %r19;
	mov.b32 	%r50, 0;
	mov.f32 	%f159, 0f00000000;
	mov.f32 	%f160, %f159;
	mov.f32 	%f161, %f159;
	mov.f32 	%f162, %f159;
	mov.f32 	%f163, %f159;
	mov.f32 	%f164, %f159;
	mov.f32 	%f165, %f159;
	mov.f32 	%f166, %f159;
	mov.f32 	%f167, %f159;
	mov.f32 	%f168, %f159;
	mov.f32 	%f169, %f159;
	mov.f32 	%f170, %f159;
	mov.f32 	%f171, %f159;
	mov.f32 	%f172, %f159;
	mov.f32 	%f173, %f159;
	mov.f32 	%f174, %f159;
$L__BB0_1:
	setp.gt.u32 	%p1, %r1, 335;
	bar.sync 	0;
	mul.wide.u32 	%rd8, %r48, 4;
	add.s64 	%rd3, %rd2, %rd8;
	ld.global.nc.f32 	%f34, [%rd3];
	st.shared.f32 	[%r3], %f34;
	@%p1 bra 	$L__BB0_4;
	setp.gt.u32 	%p2, %r1, 159;
	ld.global.nc.f32 	%f35, [%rd3+627200];
	st.shared.f32 	[%r3+2240], %f35;
	@%p2 bra 	$L__BB0_4;
	mul.wide.u32 	%rd9, %r49, 4;
	add.s64 	%rd10, %rd1, %rd9;
	ld.global.nc.f32 	%f36, [%rd10];
	shl.b32 	%r35, %r1, 2;
	mov.u32 	%r36, _ZZ17my_kernel_kernel0E18placeholder_shared;
	add.s32 	%r37, %r36, %r35;
	st.shared.f32 	[%r37], %f36;
$L__BB0_4:
	bar.sync 	0;
	ld.shared.f32 	%f37, [%r7];
	shl.b32 	%r38, %r6, 2;
	mov.u32 	%r39, _ZZ17my_kernel_kernel0E18placeholder_shared;
	add.s32 	%r40, %r39, %r38;
	ld.shared.f32 	%f38, [%r40];
	fma.rn.f32 	%f39, %f37, %f38, %f174;
	ld.shared.f32 	%f40, [%r7+16];
	fma.rn.f32 	%f41, %f40, %f38, %f173;
	ld.shared.f32 	%f42, [%r40+4];
	fma.rn.f32 	%f43, %f37, %f42, %f172;
	fma.rn.f32 	%f44, %f42, %f40, %f171;
	ld.shared.f32 	%f45, [%r7+32];
	fma.rn.f32 	%f46, %f45, %f38, %f170;
	ld.shared.f32 	%f47, [%r7+48];
	fma.rn.f32 	%f48, %f47, %f38, %f169;
	fma.rn.f32 	%f49, %f45, %f42, %f168;
	fma.rn.f32 	%f50, %f42, %f47, %f167;
	ld.shared.f32 	%f51, [%r7+448];
	fma.rn.f32 	%f52, %f51, %f38, %f166;
	ld.shared.f32 	%f53, [%r7+464];
	fma.rn.f32 	%f54, %f53, %f38, %f165;
	fma.rn.f32 	%f55, %f51, %f42, %f164;
	fma.rn.f32 	%f56, %f42, %f53, %f163;
	ld.shared.f32 	%f57, [%r7+480];
	fma.rn.f32 	%f58, %f57, %f38, %f162;
	ld.shared.f32 	%f59, [%r7+496];
	fma.rn.f32 	%f60, %f59, %f38, %f161;
	fma.rn.f32 	%f61, %f57, %f42, %f160;
	fma.rn.f32 	%f62, %f42, %f59, %f159;
	ld.shared.f32 	%f63, [%r7+4];
	ld.shared.f32 	%f64, [%r40+160];
	fma.rn.f32 	%f65, %f63, %f64, %f39;
	ld.shared.f32 	%f66, [%r7+20];
	fma.rn.f32 	%f67, %f66, %f64, %f41;
	ld.shared.f32 	%f68, [%r40+164];
	fma.rn.f32 	%f69, %f63, %f68, %f43;
	fma.rn.f32 	%f70, %f68, %f66, %f44;
	ld.shared.f32 	%f71, [%r7+36];
	fma.rn.f32 	%f72, %f71, %f64, %f46;
	ld.shared.f32 	%f73, [%r7+52];
	fma.rn.f32 	%f74, %f73, %f64, %f48;
	fma.rn.f32 	%f75, %f71, %f68, %f49;
	fma.rn.f32 	%f76, %f68, %f73, %f50;
	ld.shared.f32 	%f77, [%r7+452];
	fma.rn.f32 	%f78, %f77, %f64, %f52;
	ld.shared.f32 	%f79, [%r7+468];
	fma.rn.f32 	%f80, %f79, %f64, %f54;
	fma.rn.f32 	%f81, %f77, %f68, %f55;
	fma.rn.f32 	%f82, %f68, %f79, %f56;
	ld.shared.f32 	%f83, [%r7+484];
	fma.rn.f32 	%f84, %f83, %f64, %f58;
	ld.shared.f32 	%f85, [%r7+500];
	fma.rn.f32 	%f86, %f85, %f64, %f60;
	fma.rn.f32 	%f87, %f83, %f68, %f61;
	fma.rn.f32 	%f88, %f68, %f85, %f62;
	ld.shared.f32 	%f89, [%r7+8];
	ld.shared.f32 	%f90, [%r40+320];
	fma.rn.f32 	%f91, %f89, %f90, %f65;
	ld.shared.f32 	%f92, [%r7+24];
	fma.rn.f32 	%f93, %f92, %f90, %f67;
	ld.shared.f32 	%f94, [%r40+324];
	fma.rn.f32 	%f95, %f89, %f94, %f69;
	fma.rn.f32 	%f96, %f94, %f92, %f70;
	ld.shared.f32 	%f97, [%r7+40];
	fma.rn.f32 	%f98, %f97, %f90, %f72;
	ld.shared.f32 	%f99, [%r7+56];
	fma.rn.f32 	%f100, %f99, %f90, %f74;
	fma.rn.f32 	%f101, %f97, %f94, %f75;
	fma.rn.f32 	%f102, %f94, %f99, %f76;
	ld.shared.f32 	%f103, [%r7+456];
	fma.rn.f32 	%f104, %f103, %f90, %f78;
	ld.shared.f32 	%f105, [%r7+472];
	fma.rn.f32 	%f106, %f105, %f90, %f80;
	fma.rn.f32 	%f107, %f103, %f94, %f81;
	fma.rn.f32 	%f108, %f94, %f105, %f82;
	ld.shared.f32 	%f109, [%r7+488];
	fma.rn.f32 	%f110, %f109, %f90, %f84;
	ld.shared.f32 	%f111, [%r7+504];
	fma.rn.f32 	%f112, %f111, %f90, %f86;
	fma.rn.f32 	%f113, %f109, %f94, %f87;
	fma.rn.f32 	%f114, %f94, %f111, %f88;
	ld.shared.f32 	%f115, [%r7+12];
	ld.shared.f32 	%f116, [%r40+480];
	fma.rn.f32 	%f174, %f115, %f116, %f91;
	ld.shared.f32 	%f117, [%r7+28];
	fma.rn.f32 	%f173, %f117, %f116, %f93;
	ld.shared.f32 	%f118, [%r40+484];
	fma.rn.f32 	%f172, %f115, %f118, %f95;
	fma.rn.f32 	%f171, %f118, %f117, %f96;
	ld.shared.f32 	%f119, [%r7+44];
	fma.rn.f32 	%f170, %f119, %f116, %f98;
	ld.shared.f32 	%f120, [%r7+60];
	fma.rn.f32 	%f169, %f120, %f116, %f100;
	fma.rn.f32 	%f168, %f119, %f118, %f101;
	fma.rn.f32 	%f167, %f118, %f120, %f102;
	ld.shared.f32 	%f121, [%r7+460];
	fma.rn.f32 	%f166, %f121, %f116, %f104;
	ld.shared.f32 	%f122, [%r7+476];
	fma.rn.f32 	%f165, %f122, %f116, %f106;
	fma.rn.f32 	%f164, %f121, %f118, %f107;
	fma.rn.f32 	%f163, %f118, %f122, %f108;
	ld.shared.f32 	%f123, [%r7+492];
	fma.rn.f32 	%f162, %f123, %f116, %f110;
	ld.shared.f32 	%f124, [%r7+508];
	fma.rn.f32 	%f161, %f124, %f116, %f112;
	fma.rn.f32 	%f160, %f123, %f118, %f113;
	fma.rn.f32 	%f159, %f118, %f124, %f114;
	add.s32 	%r50, %r50, 1;
	add.s32 	%r49, %r49, 480;
	add.s32 	%r48, %r48, 4;
	setp.ne.s32 	%p3, %r50, 10;
	@%p3 bra 	$L__BB0_1;
	ld.param.u64 	%rd17, [my_kernel_kernel0_param_2];
	cvta.to.global.u64 	%rd11, %rd5;
	cvta.to.global.u64 	%rd12, %rd17;
	add.s32 	%r41, %r4, %r6;
	cvt.u32.u16 	%r42, %rs1;
	mul.wide.u16 	%r43, %rs2, 480;
	mad.lo.s32 	%r44, %r2, 3360, %r4;
	mad.lo.s32 	%r45, %r42, 188160, %r44;
	add.s32 	%r46, %r45, %r6;
	add.s32 	%r47, %r46, %r43;
	mul.wide.u32 	%rd13, %r41, 4;
	add.s64 	%rd14, %rd11, %rd13;
	ld.global.nc.f32 	%f125, [%rd14];
	add.f32 	%f126, %f174, %f125;
	max.f32 	%f127, %f126, 0f00000000;
	mul.wide.u32 	%rd15, %r47, 4;
	add.s64 	%rd16, %rd12, %rd15;
	st.global.f32 	[%rd16], %f127;
	ld.global.nc.f32 	%f128, [%rd14+4];
	add.f32 	%f129, %f172, %f128;
	max.f32 	%f130, %f129, 0f00000000;
	st.global.f32 	[%rd16+4], %f130;
	add.f32 	%f131, %f173, %f125;
	max.f32 	%f132, %f131, 0f00000000;
	st.global.f32 	[%rd16+480], %f132;
	add.f32 	%f133, %f171, %f128;
	max.f32 	%f134, %f133, 0f00000000;
	st.global.f32 	[%rd16+484], %f134;
	add.f32 	%f135, %f170, %f125;
	max.f32 	%f136, %f135, 0f00000000;
	st.global.f32 	[%rd16+960], %f136;
	add.f32 	%f137, %f168, %f128;
	max.f32 	%f138, %f137, 0f00000000;
	st.global.f32 	[%rd16+964], %f138;
	add.f32 	%f139, %f169, %f125;
	max.f32 	%f140, %f139, 0f00000000;
	st.global.f32 	[%rd16+1440], %f140;
	add.f32 	%f141, %f167, %f128;
	max.f32 	%f142, %f141, 0f00000000;
	st.global.f32 	[%rd16+1444], %f142;
	add.f32 	%f143, %f166, %f125;
	max.f32 	%f144, %f143, 0f00000000;
	st.global.f32 	[%rd16+376320], %f144;
	add.f32 	%f145, %f164, %f128;
	max.f32 	%f146, %f145, 0f00000000;
	st.global.f32 	[%rd16+376324], %f146;
	add.f32 	%f147, %f165, %f125;
	max.f32 	%f148, %f147, 0f00000000;
	st.global.f32 	[%rd16+376800], %f148;
	add.f32 	%f149, %f163, %f128;
	max.f32 	%f150, %f149, 0f00000000;
	st.global.f32 	[%rd16+376804], %f150;
	add.f32 	%f151, %f162, %f125;
	max.f32 	%f152, %f151, 0f00000000;
	st.global.f32 	[%rd16+377280], %f152;
	add.f32 	%f153, %f160, %f128;
	max.f32 	%f154, %f153, 0f00000000;
	st.global.f32 	[%rd16+377284], %f154;
	add.f32 	%f155, %f161, %f125;
	max.f32 	%f156, %f155, 0f00000000;
	st.global.f32 	[%rd16+377760], %f156;
	add.f32 	%f157, %f159, %f128;
	max.f32 	%f158, %f157, 0f00000000;
	st.global.f32 	[%rd16+377764], %f158;
	ret;

}


// ===== COMPILED SASS (sm_100) =====

	.target	sm_100

	.elftype	@"ET_EXEC"


//--------------------- .note.nv.tkinfo           --------------------------
	.section	.note.nv.tkinfo,"",@"SHT_NOTE"
	.sectionflags	@"SHF_NOTE_NV_TKINFO"
	.tkinfo
        /*0018*/ 	.word	0x00000002
        /*0030*/ 	.string	""
        /*0030*/ 	.string	"ptxas"
        /*0030*/ 	.string	"Cuda compilation tools, release 13.0, V13.0.88"
        /*0030*/ 	.string	"Build cuda_13.0.r13.0/compiler.36424714_0"
        /*0030*/ 	.string	"-arch sm_100 -m 64 "



//--------------------- .note.nv.cuinfo           --------------------------
	.section	.note.nv.cuinfo,"",@"SHT_NOTE"
	.sectionflags	@"SHF_NOTE_NV_CUINFO"
        /*0018*/ 	.short	0x0002
        /*001a*/ 	.short	0x0064
        /*001c*/ 	.short	0x0082
	.zero		2


//--------------------- .nv.info                  --------------------------
	.section	.nv.info,"",@"SHT_CUDA_INFO"
	.align	4


	//----- nvinfo : EIATTR_REGCOUNT
	.align		4
        /*0000*/ 	.byte	0x04, 0x2f
        /*0002*/ 	.short	(.L_1 - .L_0)
	.align		4
.L_0:
        /*0004*/ 	.word	index@(my_kernel_kernel0)
        /*0008*/ 	.word	0x0000003a


	//----- nvinfo : EIATTR_FRAME_SIZE
	.align		4
.L_1:
        /*000c*/ 	.byte	0x04, 0x11
        /*000e*/ 	.short	(.L_3 - .L_2)
	.align		4
.L_2:
        /*0010*/ 	.word	index@(my_kernel_kernel0)
        /*0014*/ 	.word	0x00000000


	//----- nvinfo : EIATTR_MIN_STACK_SIZE
	.align		4
.L_3:
        /*0018*/ 	.byte	0x04, 0x12
        /*001a*/ 	.short	(.L_5 - .L_4)
	.align		4
.L_4:
        /*001c*/ 	.word	index@(my_kernel_kernel0)
        /*0020*/ 	.word	0x00000000
.L_5:


//--------------------- .nv.compat                --------------------------
	.section	.nv.compat,"",@"SHT_CUDA_COMPAT_INFO"
	.align	4
        /*0000*/ 	.byte	0x02, 0x09, 0x00, 0x00, 0x02, 0x02, 0x01, 0x00, 0x02, 0x05, 0x05, 0x00, 0x03, 0x07, 0x01, 0x01
        /*0010*/ 	.byte	0x02, 0x03, 0x00, 0x00, 0x02, 0x06, 0x01, 0x00, 0x04, 0x0b, 0x08, 0x00, 0x09, 0x00, 0x00, 0x00
        /*0020*/ 	.byte	0x00, 0x00, 0x00, 0x00


//--------------------- .nv.info.my_kernel_kernel0 --------------------------
	.section	.nv.info.my_kernel_kernel0,"",@"SHT_CUDA_INFO"
	.sectionflags	@""
	.align	4


	//----- nvinfo : EIATTR_CUDA_API_VERSION
	.align		4
        /*0000*/ 	.byte	0x04, 0x37
        /*0002*/ 	.short	(.L_7 - .L_6)
.L_6:
        /*0004*/ 	.word	0x00000082


	//----- nvinfo : EIATTR_KPARAM_INFO
	.align		4
.L_7:
        /*0008*/ 	.byte	0x04, 0x17
        /*000a*/ 	.short	(.L_9 - .L_8)
.L_8:
        /*000c*/ 	.word	0x00000000
        /*0010*/ 	.short	0x0003
        /*0012*/ 	.short	0x0018
        /*0014*/ 	.byte	0x00, 0xf5, 0x21, 0x00


	//----- nvinfo : EIATTR_KPARAM_INFO
	.align		4
.L_9:
        /*0018*/ 	.byte	0x04, 0x17
        /*001a*/ 	.short	(.L_11 - .L_10)
.L_10:
        /*001c*/ 	.word	0x00000000
        /*0020*/ 	.short	0x0002
        /*0022*/ 	.short	0x0010
        /*0024*/ 	.byte	0x00, 0xf5, 0x21, 0x00


	//----- nvinfo : EIATTR_KPARAM_INFO
	.align		4
.L_11:
        /*0028*/ 	.byte	0x04, 0x17
        /*002a*/ 	.short	(.L_13 - .L_12)
.L_12:
        /*002c*/ 	.word	0x00000000
        /*0030*/ 	.short	0x0001
        /*0032*/ 	.short	0x0008
        /*0034*/ 	.byte	0x00, 0xf5, 0x21, 0x00


	//----- nvinfo : EIATTR_KPARAM_INFO
	.align		4
.L_13:
        /*0038*/ 	.byte	0x04, 0x17
        /*003a*/ 	.short	(.L_15 - .L_14)
.L_14:
        /*003c*/ 	.word	0x00000000
        /*0040*/ 	.short	0x0000
        /*0042*/ 	.short	0x0000
        /*0044*/ 	.byte	0x00, 0xf5, 0x21, 0x00


	//----- nvinfo : EIATTR_SPARSE_MMA_MASK
	.align		4
.L_15:
        /*0048*/ 	.byte	0x03, 0x50
        /*004a*/ 	.short	0x0000


	//----- nvinfo : EIATTR_MAXREG_COUNT
	.align		4
        /*004c*/ 	.byte	0x03, 0x1b
        /*004e*/ 	.short	0x00ff


	//----- nvinfo : EIATTR_NUM_BARRIERS
	.align		4
        /*0050*/ 	.byte	0x02, 0x4c
        /*0052*/ 	.byte	0x01
	.zero		1


	//----- nvinfo : EIATTR_MERCURY_ISA_VERSION
	.align		4
        /*0054*/ 	.byte	0x03, 0x5f
        /*0056*/ 	.short	0x0101


	//----- nvinfo : EIATTR_VRC_CTA_INIT_COUNT
	.align		4
        /*0058*/ 	.byte	0x02, 0x4a
	.zero		1
	.zero		1


	//----- nvinfo : EIATTR_EXIT_INSTR_OFFSETS
	.align		4
        /*005c*/ 	.byte	0x04, 0x1c
        /*005e*/ 	.short	(.L_17 - .L_16)


	//   ....[0]....
.L_16:
        /*0060*/ 	.word	0x000010c0


	//----- nvinfo : EIATTR_CRS_STACK_SIZE
	.align		4
.L_17:
        /*0064*/ 	.byte	0x04, 0x1e
        /*0066*/ 	.short	(.L_19 - .L_18)
.L_18:
        /*0068*/ 	.word	0x00000000


	//----- nvinfo : EIATTR_CBANK_PARAM_SIZE
	.align		4
.L_19:
        /*006c*/ 	.byte	0x03, 0x19
        /*006e*/ 	.short	0x0020


	//----- nvinfo : EIATTR_PARAM_CBANK
	.align		4
        /*0070*/ 	.byte	0x04, 0x0a
        /*0072*/ 	.short	(.L_21 - .L_20)
	.align		4
.L_20:
        /*0074*/ 	.word	index@(.nv.constant0.my_kernel_kernel0)
        /*0078*/ 	.short	0x0380
        /*007a*/ 	.short	0x0020


	//----- nvinfo : EIATTR_SW_WAR
	.align		4
.L_21:
        /*007c*/ 	.byte	0x04, 0x36
        /*007e*/ 	.short	(.L_23 - .L_22)
.L_22:
        /*0080*/ 	.word	0x00000008
.L_23:


//--------------------- .nv.callgraph             --------------------------
	.section	.nv.callgraph,"",@"SHT_CUDA_CALLGRAPH"
	.align	4
	.sectionentsize	8
	.align		4
        /*0000*/ 	.word	0x00000000
	.align		4
        /*0004*/ 	.word	0xffffffff
	.align		4
        /*0008*/ 	.word	0x00000000
	.align		4
        /*000c*/ 	.word	0xfffffffe
	.align		4
        /*0010*/ 	.word	0x00000000
	.align		4
        /*0014*/ 	.word	0xfffffffd
	.align		4
        /*0018*/ 	.word	0x00000000
	.align		4
        /*001c*/ 	.word	0xfffffffc


//--------------------- .text.my_kernel_kernel0   --------------------------
	.section	.text.my_kernel_kernel0,"ax",@progbits
	.align	128
        .global         my_kernel_kernel0
        .type           my_kernel_kernel0,@function
        .size           my_kernel_kernel0,(.L_x_4 - my_kernel_kernel0)
        .other          my_kernel_kernel0,@"STO_CUDA_ENTRY STV_DEFAULT"
my_kernel_kernel0:
.text.my_kernel_kernel0:
[----:B------:R-:W-:Y:S01]  /*0000*/  LDC R1, c[0x0][0x37c] ;  /* 0x0000df00ff017b82 */ /* 0x000fe20000000800 */
[----:B------:R-:W0:Y:S07]  /*0010*/  S2R R0, SR_TID.X ;  /* 0x0000000000007919 */ /* 0x000e2e0000002100 */
[----:B------:R-:W1:Y:S01]  /*0020*/  S2UR UR6, SR_CgaCtaId ;  /* 0x00000000000679c3 */ /* 0x000e620000008800 */
[----:B------:R-:W-:Y:S01]  /*0030*/  UMOV UR4, 0x400 ;  /* 0x0000040000047882 */ /* 0x000fe20000000000 */
[----:B------:R-:W-:Y:S01]  /*0040*/  HFMA2 R55, -RZ, RZ, 0, 0 ;  /* 0x00000000ff377431 */ /* 0x000fe200000001ff */
[----:B------:R-:W2:Y:S01]  /*0050*/  S2R R11, SR_CTAID.X ;  /* 0x00000000000b7919 */ /* 0x000ea20000002500 */
[----:B------:R-:W-:Y:S01]  /*0060*/  UIADD3 UR5, UPT, UPT, UR4, 0xe00, URZ ;  /* 0x00000e0004057890 */ /* 0x000fe2000fffe0ff */
[----:B------:R-:W-:Y:S01]  /*0070*/  HFMA2 R52, -RZ, RZ, 0, 0 ;  /* 0x00000000ff347431 */ /* 0x000fe200000001ff */
[----:B------:R-:W-:Y:S01]  /*0080*/  CS2R R50, SRZ ;  /* 0x0000000000327805 */ /* 0x000fe2000001ff00 */
[----:B------:R-:W-:Y:S01]  /*0090*/  HFMA2 R38, -RZ, RZ, 0, 0 ;  /* 0x00000000ff267431 */ /* 0x000fe200000001ff */
[----:B------:R-:W-:Y:S01]  /*00a0*/  MOV R41, RZ ;  /* 0x000000ff00297202 */ /* 0x000fe20000000f00 */
[----:B------:R-:W-:Y:S01]  /*00b0*/  HFMA2 R33, -RZ, RZ, 0, 0 ;  /* 0x00000000ff217431 */ /* 0x000fe200000001ff */
[----:B------:R-:W-:-:S02]  /*00c0*/  MOV R48, RZ ;  /* 0x000000ff00307202 */ /* 0x000fc40000000f00 */
[----:B------:R-:W-:Y:S02]  /*00d0*/  CS2R R46, SRZ ;  /* 0x00000000002e7805 */ /* 0x000fe4000001ff00 */
[----:B------:R-:W-:Y:S02]  /*00e0*/  CS2R R36, SRZ ;  /* 0x0000000000247805 */ /* 0x000fe4000001ff00 */
[----:B------:R-:W-:Y:S02]  /*00f0*/  CS2R R20, SRZ ;  /* 0x0000000000147805 */ /* 0x000fe4000001ff00 */
[----:B------:R-:W-:Y:S01]  /*0100*/  MOV R25, RZ ;  /* 0x000000ff00197202 */ /* 0x000fe20000000f00 */
[----:B------:R-:W3:Y:S01]  /*0110*/  LDCU.64 UR8, c[0x0][0x358] ;  /* 0x00006b00ff0877ac */ /* 0x000ee20008000a00 */
[----:B------:R-:W-:Y:S01]  /*0120*/  MOV R29, RZ ;  /* 0x000000ff001d7202 */ /* 0x000fe20000000f00 */
[----:B-1----:R-:W-:Y:S02]  /*0130*/  ULEA UR5, UR6, UR5, 0x18 ;  /* 0x0000000506057291 */ /* 0x002fe4000f8ec0ff */
[----:B------:R-:W-:Y:S01]  /*0140*/  ULEA UR4, UR6, UR4, 0x18 ;  /* 0x0000000406047291 */ /* 0x000fe2000f8ec0ff */
[----:B0-----:R-:W-:-:S02]  /*0150*/  LOP3.LUT R6, R0, 0xffff, RZ, 0xc0, !PT ;  /* 0x0000ffff00067812 */ /* 0x001fc400078ec0ff */
[----:B------:R-:W-:-:S03]  /*0160*/  LOP3.LUT R2, R0, 0xff, RZ, 0xc0, !PT ;  /* 0x000000ff00027812 */ /* 0x000fc600078ec0ff */
[C---:B------:R-:W-:Y:S02]  /*0170*/  IMAD R5, R6.reuse, 0x493, RZ ;  /* 0x0000049306057824 */ /* 0x040fe400078e02ff */
[----:B------:R-:W-:Y:S02]  /*0180*/  IMAD R3, R6, 0x3a9, RZ ;  /* 0x000003a906037824 */ /* 0x000fe400078e02ff */
[----:B------:R-:W-:Y:S01]  /*0190*/  IMAD R2, R2, 0xcd, RZ ;  /* 0x000000cd02027824 */ /* 0x000fe200078e02ff */
[----:B------:R-:W-:Y:S02]  /*01a0*/  SHF.R.U32.HI R5, RZ, 0x11, R5 ;  /* 0x00000011ff057819 */ /* 0x000fe40000011605 */
[----:B------:R-:W-:Y:S02]  /*01b0*/  SHF.R.U32.HI R3, RZ, 0x11, R3 ;  /* 0x00000011ff037819 */ /* 0x000fe40000011603 */
[----:B------:R-:W-:Y:S02]  /*01c0*/  PRMT R4, R5, 0x9910, RZ ;  /* 0x0000991005047816 */ /* 0x000fe400000000ff */
[----:B------:R-:W-:-:S02]  /*01d0*/  PRMT R10, R3, 0x9910, RZ ;  /* 0x00009910030a7816 */ /* 0x000fc400000000ff */
[----:B------:R-:W-:Y:S02]  /*01e0*/  MOV R3, R4 ;  /* 0x0000000400037202 */ /* 0x000fe40000000f00 */
[----:B------:R-:W-:-:S03]  /*01f0*/  SHF.R.U32.HI R40, RZ, 0xd, R2 ;  /* 0x0000000dff287819 */ /* 0x000fc60000011602 */
[----:B------:R-:W-:Y:S01]  /*0200*/  IMAD R2, R3, 0x70, RZ ;  /* 0x0000007003027824 */ /* 0x000fe200078e02ff */
[----:B------:R-:W-:Y:S01]  /*0210*/  PRMT R4, R40, 0x9910, RZ ;  /* 0x0000991028047816 */ /* 0x000fe200000000ff */
[----:B------:R-:W-:-:S03]  /*0220*/  IMAD R3, R10, 0x8c, RZ ;  /* 0x0000008c0a037824 */ /* 0x000fc600078e02ff */
[----:B------:R-:W-:Y:S02]  /*0230*/  IADD3 R7, PT, PT, RZ, -R2, RZ ;  /* 0x80000002ff077210 */ /* 0x000fe40007ffe0ff */
[----:B------:R-:W-:Y:S02]  /*0240*/  MOV R2, R4 ;  /* 0x0000000400027202 */ /* 0x000fe40000000f00 */
[----:B------:R-:W-:Y:S02]  /*0250*/  IADD3 R3, PT, PT, RZ, -R3, RZ ;  /* 0x80000003ff037210 */ /* 0x000fe40007ffe0ff */
[----:B------:R-:W-:Y:S02]  /*0260*/  PRMT R7, R7, 0x7710, RZ ;  /* 0x0000771007077816 */ /* 0x000fe400000000ff */
[----:B------:R-:W-:Y:S01]  /*0270*/  PRMT R9, R3, 0x7710, RZ ;  /* 0x0000771003097816 */ /* 0x000fe200000000ff */
[----:B------:R-:W-:Y:S01]  /*0280*/  IMAD R3, R2, 0x28, RZ ;  /* 0x0000002802037824 */ /* 0x000fe200078e02ff */
[----:B------:R-:W-:-:S02]  /*0290*/  IADD3 R2, PT, PT, R7, R0, RZ ;  /* 0x0000000007027210 */ /* 0x000fc40007ffe0ff */
[----:B------:R-:W-:Y:S02]  /*02a0*/  IADD3 R4, PT, PT, R9, R0, RZ ;  /* 0x0000000009047210 */ /* 0x000fe40007ffe0ff */
[----:B------:R-:W-:Y:S01]  /*02b0*/  LOP3.LUT R7, R2, 0xffff, RZ, 0xc0, !PT ;  /* 0x0000ffff02077812 */ /* 0x000fe200078ec0ff */
[----:B--2---:R-:W-:Y:S01]  /*02c0*/  IMAD.HI.U32 R2, R11, 0x55555556, RZ ;  /* 0x555555560b027827 */ /* 0x004fe200078e00ff */
[----:B------:R-:W-:Y:S02]  /*02d0*/  IADD3 R8, PT, PT, RZ, -R3, RZ ;  /* 0x80000003ff087210 */ /* 0x000fe40007ffe0ff */
[----:B------:R-:W-:Y:S02]  /*02e0*/  PRMT R4, R4, 0x9910, RZ ;  /* 0x0000991004047816 */ /* 0x000fe400000000ff */
[----:B------:R-:W-:Y:S02]  /*02f0*/  SHF.R.U32.HI R3, RZ, 0x2, R7 ;  /* 0x00000002ff037819 */ /* 0x000fe40000011607 */
[----:B------:R-:W-:-:S02]  /*0300*/  PRMT R7, R8, 0x7710, RZ ;  /* 0x0000771008077816 */ /* 0x000fc400000000ff */
[----:B------:R-:W-:Y:S01]  /*0310*/  MOV R8, R4 ;  /* 0x0000000400087202 */ /* 0x000fe20000000f00 */
[----:B------:R-:W-:Y:S01]  /*0320*/  IMAD R4, R2, -0x3, R11 ;  /* 0xfffffffd02047824 */ /* 0x000fe200078e020b */
[----:B------:R-:W-:Y:S01]  /*0330*/  PRMT R9, R3, 0x9910, RZ ;  /* 0x0000991003097816 */ /* 0x000fe200000000ff */
[----:B------:R-:W-:Y:S01]  /*0340*/  IMAD R11, R6, 0xccd, RZ ;  /* 0x00000ccd060b7824 */ /* 0x000fe200078e02ff */
[----:B------:R-:W-:Y:S01]  /*0350*/  IADD3 R6, PT, PT, R7, R0, RZ ;  /* 0x0000000007067210 */ /* 0x000fe20007ffe0ff */
[----:B------:R-:W-:Y:S02]  /*0360*/  IMAD R3, R4, 0x28, RZ ;  /* 0x0000002804037824 */ /* 0x000fe400078e02ff */
[----:B------:R-:W-:Y:S01]  /*0370*/  IMAD R7, R8, 0xcd, RZ ;  /* 0x000000cd08077824 */ /* 0x000fe200078e02ff */
[----:B------:R-:W-:Y:S01]  /*0380*/  LOP3.LUT R6, R6, 0xff, RZ, 0xc0, !PT ;  /* 0x000000ff06067812 */ /* 0x000fe200078ec0ff */
[----:B------:R-:W-:Y:S01]  /*0390*/  IMAD R4, R9, 0x28, RZ ;  /* 0x0000002809047824 */ /* 0x000fe200078e02ff */
[----:B------:R-:W-:Y:S01]  /*03a0*/  SHF.R.U32.HI R8, RZ, 0x10, R11 ;  /* 0x00000010ff087819 */ /* 0x000fe2000001160b */
[----:B------:R-:W-:Y:S01]  /*03b0*/  IMAD R9, R5, 0x1c, R2 ;  /* 0x0000001c05097824 */ /* 0x000fe200078e0202 */
[----:B------:R-:W-:-:S02]  /*03c0*/  IADD3 R5, PT, PT, R3, R6, RZ ;  /* 0x0000000603057210 */ /* 0x000fc40007ffe0ff */
[----:B------:R-:W-:Y:S02]  /*03d0*/  PRMT R8, R8, 0x9910, RZ ;  /* 0x0000991008087816 */ /* 0x000fe400000000ff */
[----:B------:R-:W-:Y:S01]  /*03e0*/  LOP3.LUT R11, R7, 0xffff, RZ, 0xc0, !PT ;  /* 0x0000ffff070b7812 */ /* 0x000fe200078ec0ff */
[----:B------:R-:W-:Y:S01]  /*03f0*/  IMAD R40, R40, 0x78, R5 ;  /* 0x0000007828287824 */ /* 0x000fe200078e0205 */
[----:B------:R-:W-:Y:S01]  /*0400*/  MOV R5, R8 ;  /* 0x0000000800057202 */ /* 0x000fe20000000f00 */
[----:B------:R-:W-:Y:S01]  /*0410*/  IMAD R7, R10, 0xe0, RZ ;  /* 0x000000e00a077824 */ /* 0x000fe200078e02ff */
[----:B------:R-:W-:Y:S02]  /*0420*/  SHF.R.U32.HI R6, RZ, 0x8, R11 ;  /* 0x00000008ff067819 */ /* 0x000fe4000001160b */
[----:B------:R-:W-:Y:S01]  /*0430*/  LOP3.LUT R4, R4, 0xffff, RZ, 0xc0, !PT ;  /* 0x0000ffff04047812 */ /* 0x000fe200078ec0ff */
[----:B------:R-:W-:Y:S01]  /*0440*/  IMAD R5, R5, 0x14, RZ ;  /* 0x0000001405057824 */ /* 0x000fe200078e02ff */
[----:B------:R-:W-:-:S02]  /*0450*/  LOP3.LUT R7, R7, 0xffff, RZ, 0xc0, !PT ;  /* 0x0000ffff07077812 */ /* 0x000fc400078ec0ff */
[----:B------:R-:W-:Y:S01]  /*0460*/  LOP3.LUT R6, R6, 0xf0, RZ, 0xc0, !PT ;  /* 0x000000f006067812 */ /* 0x000fe200078ec0ff */
[----:B------:R-:W-:Y:S01]  /*0470*/  IMAD R9, R9, 0x460, R4 ;  /* 0x0000046009097824 */ /* 0x000fe200078e0204 */
[----:B------:R-:W-:Y:S02]  /*0480*/  IADD3 R5, PT, PT, RZ, -R5, RZ ;  /* 0x80000005ff057210 */ /* 0x000fe40007ffe0ff */
[----:B------:R-:W-:Y:S02]  /*0490*/  IADD3 R4, PT, PT, R7, R6, RZ ;  /* 0x0000000607047210 */ /* 0x000fe40007ffe0ff */
[----:B------:R-:W-:Y:S02]  /*04a0*/  PRMT R5, R5, 0x7710, RZ ;  /* 0x0000771005057816 */ /* 0x000fe400000000ff */
[----:B------:R-:W-:Y:S02]  /*04b0*/  LEA R6, R0, UR4, 0x2 ;  /* 0x0000000400067c11 */ /* 0x000fe4000f8e10ff */
[----:B------:R-:W-:-:S02]  /*04c0*/  IADD3 R5, PT, PT, R5, R0, RZ ;  /* 0x0000000005057210 */ /* 0x000fc40007ffe0ff */
[----:B------:R-:W-:Y:S01]  /*04d0*/  LEA R4, R4, UR4, 0x2 ;  /* 0x0000000404047c11 */ /* 0x000fe2000f8e10ff */
[----:B------:R-:W-:Y:S01]  /*04e0*/  UMOV UR4, URZ ;  /* 0x000000ff00047c82 */ /* 0x000fe20008000000 */
[----:B------:R-:W-:-:S04]  /*04f0*/  SHF.L.U32 R5, R5, 0x1, RZ ;  /* 0x0000000105057819 */ /* 0x000fc800000006ff */
[----:B------:R-:W-:-:S04]  /*0500*/  LOP3.LUT R5, R5, 0xffff, RZ, 0xc0, !PT ;  /* 0x0000ffff05057812 */ /* 0x000fc800078ec0ff */
[----:B------:R-:W-:Y:S02]  /*0510*/  LEA R7, R5, UR5, 0x2 ;  /* 0x0000000505077c11 */ /* 0x000fe4000f8e10ff */
[----:B---3--:R-:W-:-:S07]  /*0520*/  LOP3.LUT R5, R9, 0x3, R0, 0xf8, !PT ;  /* 0x0000000309057812 */ /* 0x008fce00078ef800 */
.L_x_2:
[----:B------:R-:W0:Y:S02]  /*0530*/  LDC.64 R8, c[0x0][0x380] ;  /* 0x0000e000ff087b82 */ /* 0x000e240000000a00 */
[----:B0-----:R-:W-:-:S05]  /*0540*/  IMAD.WIDE.U32 R8, R5, 0x4, R8 ;  /* 0x0000000405087825 */ /* 0x001fca00078e0008 */
[----:B------:R-:W2:Y:S01]  /*0550*/  LDG.E.CONSTANT R11, desc[UR8][R8.64] ;  /* 0x00000008080b7981 */ /* 0x000ea2000c1e9900 */
[----:B------:R-:W-:Y:S01]  /*0560*/  BAR.SYNC.DEFER_BLOCKING 0x0 ;  /* 0x0000000000007b1d */ /* 0x000fe20000010000 */
[----:B------:R-:W-:-:S05]  /*0570*/  ISETP.GT.U32.AND P0, PT, R0, 0x14f, PT ;  /* 0x0000014f0000780c */ /* 0x000fca0003f04070 */
[----:B------:R-:W-:Y:S01]  /*0580*/  BSSY.RECONVERGENT B0, `(.L_x_0) ;  /* 0x000000f000007945 */ /* 0x000fe20003800200 */
[----:B--2---:R0:W-:Y:S07]  /*0590*/  STS [R6], R11 ;  /* 0x0000000b06007388 */ /* 0x0041ee0000000800 */
[----:B------:R-:W-:Y:S05]  /*05a0*/  @P0 BRA `(.L_x_1) ;  /* 0x0000000000300947 */ /* 0x000fea0003800000 */
[----:B------:R-:W-:Y:S01]  /*05b0*/  ISETP.GT.U32.AND P0, PT, R0, 0x9f, PT ;  /* 0x0000009f0000780c */ /* 0x000fe20003f04070 */
[----:B------:R-:W2:-:S12]  /*05c0*/  LDG.E.CONSTANT R9, desc[UR8][R8.64+0x99200] ;  /* 0x0992000808097981 */ /* 0x000e98000c1e9900 */
[----:B0-----:R-:W0:Y:S02]  /*05d0*/  @!P0 LDC.64 R10, c[0x0][0x388] ;  /* 0x0000e200ff0a8b82 */ /* 0x001e240000000a00 */
[----:B0-----:R-:W-:-:S06]  /*05e0*/  @!P0 IMAD.WIDE.U32 R10, R40, 0x4, R10 ;  /* 0x00000004280a8825 */ /* 0x001fcc00078e000a */
[----:B------:R-:W3:Y:S01]  /*05f0*/  @!P0 LDG.E.CONSTANT R10, desc[UR8][R10.64] ;  /* 0x000000080a0a8981 */ /* 0x000ee2000c1e9900 */
[----:B------:R-:W0:Y:S01]  /*0600*/  @!P0 S2R R13, SR_CgaCtaId ;  /* 0x00000000000d8919 */ /* 0x000e220000008800 */
[----:B------:R-:W-:-:S04]  /*0610*/  @!P0 MOV R12, 0x400 ;  /* 0x00000400000c8802 */ /* 0x000fc80000000f00 */
[----:B------:R-:W-:-:S04]  /*0620*/  @!P0 IADD3 R12, PT, PT, R12, 0xe00, RZ ;  /* 0x00000e000c0c8810 */ /* 0x000fc80007ffe0ff */
[----:B0-----:R-:W-:-:S04]  /*0630*/  @!P0 LEA R13, R13, R12, 0x18 ;  /* 0x0000000c0d0d8211 */ /* 0x001fc800078ec0ff */
[----:B------:R-:W-:Y:S01]  /*0640*/  @!P0 LEA R13, R0, R13, 0x2 ;  /* 0x0000000d000d8211 */ /* 0x000fe200078e10ff */
[----:B--2---:R1:W-:Y:S04]  /*0650*/  STS [R6+0x8c0], R9 ;  /* 0x0008c00906007388 */ /* 0x0043e80000000800 */
[----:B---3--:R1:W-:Y:S02]  /*0660*/  @!P0 STS [R13], R10 ;  /* 0x0000000a0d008388 */ /* 0x0083e40000000800 */
.L_x_1:
[----:B------:R-:W-:Y:S05]  /*0670*/  BSYNC.RECONVERGENT B0 ;  /* 0x0000000000007941 */ /* 0x000fea0003800200 */
.L_x_0:
[----:B------:R-:W-:Y:S01]  /*0680*/  BAR.SYNC.DEFER_BLOCKING 0x0 ;  /* 0x0000000000007b1d */ /* 0x000fe20000010000 */
[----:B------:R-:W-:Y:S01]  /*0690*/  UIADD3 UR4, UPT, UPT, UR4, 0x1, URZ ;  /* 0x0000000104047890 */ /* 0x000fe2000fffe0ff */
[----:B------:R-:W-:Y:S02]  /*06a0*/  IADD3 R5, PT, PT, R5, 0x4, RZ ;  /* 0x0000000405057810 */ /* 0x000fe40007ffe0ff */
[----:B------:R-:W-:Y:S01]  /*06b0*/  IADD3 R40, PT, PT, R40, 0x1e0, RZ ;  /* 0x000001e028287810 */ /* 0x000fe20007ffe0ff */
[----:B------:R-:W-:Y:S01]  /*06c0*/  UISETP.NE.AND UP0, UPT, UR4, 0xa, UPT ;  /* 0x0000000a0400788c */ /* 0x000fe2000bf05270 */
[----:B------:R-:W-:Y:S04]  /*06d0*/  LDS.64 R42, [R7] ;  /* 0x00000000072a7984 */ /* 0x000fe80000000a00 */
[----:B01----:R-:W0:Y:S04]  /*06e0*/  LDS.128 R8, [R4] ;  /* 0x0000000004087984 */ /* 0x003e280000000c00 */
[----:B------:R-:W1:Y:S04]  /*06f0*/  LDS.128 R12, [R4+0x10] ;  /* 0x00001000040c7984 */ /* 0x000e680000000c00 */
[----:B------:R-:W2:Y:S04]  /*0700*/  LDS.64 R44, [R7+0xa0] ;  /* 0x0000a000072c7984 */ /* 0x000ea80000000a00 */
[----:B------:R-:W3:Y:S01]  /*0710*/  LDS.128 R16, [R4+0x20] ;  /* 0x0000200004107984 */ /* 0x000ee20000000c00 */
[C---:B0-----:R-:W-:Y:S01]  /*0720*/  FFMA R29, R8.reuse, R42, R29 ;  /* 0x0000002a081d7223 */ /* 0x041fe2000000001d */
[-C--:B------:R-:W-:Y:S01]  /*0730*/  FFMA R20, R8, R43.reuse, R20 ;  /* 0x0000002b08147223 */ /* 0x080fe20000000014 */
[----:B-1----:R-:W-:Y:S01]  /*0740*/  FFMA R8, R42, R12, R33 ;  /* 0x0000000c2a087223 */ /* 0x002fe20000000021 */
[----:B------:R-:W-:Y:S01]  /*0750*/  FFMA R12, R12, R43, R47 ;  /* 0x0000002b0c0c7223 */ /* 0x000fe2000000002f */
[----:B------:R-:W0:Y:S01]  /*0760*/  LDS.128 R32, [R4+0x1e0] ;  /* 0x0001e00004207984 */ /* 0x000e220000000c00 */
[C---:B--2---:R-:W-:Y:S01]  /*0770*/  FFMA R47, R44.reuse, R9, R29 ;  /* 0x000000092c2f7223 */ /* 0x044fe2000000001d */
[----:B------:R-:W-:Y:S01]  /*0780*/  FFMA R9, R9, R45, R20 ;  /* 0x0000002d09097223 */ /* 0x000fe20000000014 */
[----:B------:R-:W-:Y:S01]  /*0790*/  FFMA R49, R44, R13, R8 ;  /* 0x0000000d2c317223 */ /* 0x000fe20000000008 */
[----:B------:R-:W-:Y:S01]  /*07a0*/  FFMA R53, R13, R45, R12 ;  /* 0x0000002d0d357223 */ /* 0x000fe2000000000c */
[----:B---3--:R-:W-:Y:S01]  /*07b0*/  FFMA R54, R16, R43, R21 ;  /* 0x0000002b10367223 */ /* 0x008fe20000000015 */
[----:B------:R-:W-:Y:S01]  /*07c0*/  FFMA R13, R42, R16, R25 ;  /* 0x000000102a0d7223 */ /* 0x000fe20000000019 */
[----:B------:R-:W1:Y:S02]  /*07d0*/  LDS.128 R20, [R4+0x30] ;  /* 0x0000300004147984 */ /* 0x000e640000000c00 */
[-C--:B------:R-:W-:Y:S01]  /*07e0*/  FFMA R54, R45, R17.reuse, R54 ;  /* 0x000000112d367223 */ /* 0x080fe20000000036 */
[----:B------:R-:W-:Y:S01]  /*07f0*/  FFMA R8, R44, R17, R13 ;  /* 0x000000112c087223 */ /* 0x000fe2000000000d */
[----:B------:R-:W2:Y:S04]  /*0800*/  LDS.128 R24, [R4+0x1c0] ;  /* 0x0001c00004187984 */ /* 0x000ea80000000c00 */
[----:B------:R-:W3:Y:S04]  /*0810*/  LDS.128 R28, [R4+0x1d0] ;  /* 0x0001d000041c7984 */ /* 0x000ee80000000c00 */
[----:B------:R-:W4:Y:S01]  /*0820*/  LDS.64 R12, [R7+0x140] ;  /* 0x00014000070c7984 */ /* 0x000f220000000a00 */
[----:B0-----:R-:W-:Y:S01]  /*0830*/  FFMA R52, R42, R32, R52 ;  /* 0x000000202a347223 */ /* 0x001fe20000000034 */
[----:B------:R-:W-:-:S04]  /*0840*/  FFMA R32, R32, R43, R55 ;  /* 0x0000002b20207223 */ /* 0x000fc80000000037 */
[C---:B------:R-:W-:Y:S01]  /*0850*/  FFMA R32, R45.reuse, R33, R32 ;  /* 0x000000212d207223 */ /* 0x040fe20000000020 */
[----:B-1----:R-:W-:Y:S01]  /*0860*/  FFMA R17, R42, R20, R38 ;  /* 0x000000142a117223 */ /* 0x002fe20000000026 */
[-C--:B------:R-:W-:Y:S01]  /*0870*/  FFMA R16, R20, R43.reuse, R36 ;  /* 0x0000002b14107223 */ /* 0x080fe20000000024 */
[----:B--2---:R-:W-:Y:S01]  /*0880*/  FFMA R20, R42, R24, R37 ;  /* 0x000000182a147223 */ /* 0x004fe20000000025 */
[-C--:B------:R-:W-:Y:S01]  /*0890*/  FFMA R24, R24, R43.reuse, R48 ;  /* 0x0000002b18187223 */ /* 0x080fe20000000030 */
[----:B------:R-:W0:Y:S01]  /*08a0*/  LDS.128 R36, [R4+0x1f0] ;  /* 0x0001f00004247984 */ /* 0x000e220000000c00 */
[----:B---3--:R-:W-:Y:S01]  /*08b0*/  FFMA R46, R42, R28, R46 ;  /* 0x0000001c2a2e7223 */ /* 0x008fe2000000002e */
[----:B------:R-:W-:Y:S01]  /*08c0*/  FFMA R28, R28, R43, R50 ;  /* 0x0000002b1c1c7223 */ /* 0x000fe20000000032 */
[C---:B------:R-:W-:Y:S01]  /*08d0*/  FFMA R24, R45.reuse, R25, R24 ;  /* 0x000000192d187223 */ /* 0x040fe20000000018 */
[CC--:B----4-:R-:W-:Y:S02]  /*08e0*/  FFMA R8, R12.reuse, R18.reuse, R8 ;  /* 0x000000120c087223 */ /* 0x0d0fe40000000008 */
[----:B------:R-:W-:Y:S01]  /*08f0*/  FFMA R28, R45, R29, R28 ;  /* 0x0000001d2d1c7223 */ /* 0x000fe2000000001c */
[C---:B------:R-:W-:Y:S01]  /*0900*/  FFMA R54, R13.reuse, R18, R54 ;  /* 0x000000120d367223 */ /* 0x040fe20000000036 */
[----:B------:R-:W-:Y:S01]  /*0910*/  FFMA R47, R12, R10, R47 ;  /* 0x0000000a0c2f7223 */ /* 0x000fe2000000002f */
[C---:B------:R-:W-:Y:S01]  /*0920*/  FFMA R24, R13.reuse, R26, R24 ;  /* 0x0000001a0d187223 */ /* 0x040fe20000000018 */
[C---:B------:R-:W-:Y:S01]  /*0930*/  FFMA R28, R13.reuse, R30, R28 ;  /* 0x0000001e0d1c7223 */ /* 0x040fe2000000001c */
[----:B------:R-:W-:Y:S01]  /*0940*/  FFMA R32, R13, R34, R32 ;  /* 0x000000220d207223 */ /* 0x000fe20000000020 */
[----:B0-----:R-:W-:Y:S01]  /*0950*/  FFMA R42, R42, R36, R41 ;  /* 0x000000242a2a7223 */ /* 0x001fe20000000029 */
[-C--:B------:R-:W-:Y:S01]  /*0960*/  FFMA R41, R44, R21.reuse, R17 ;  /* 0x000000152c297223 */ /* 0x080fe20000000011 */
[C---:B------:R-:W-:Y:S01]  /*0970*/  FFMA R21, R45.reuse, R21, R16 ;  /* 0x000000152d157223 */ /* 0x040fe20000000010 */
[----:B------:R-:W-:Y:S01]  /*0980*/  FFMA R36, R36, R43, R51 ;  /* 0x0000002b24247223 */ /* 0x000fe20000000033 */
[----:B------:R-:W0:Y:S01]  /*0990*/  LDS.64 R16, [R7+0x1e0] ;  /* 0x0001e00007107984 */ /* 0x000e220000000a00 */
[C---:B------:R-:W-:Y:S01]  /*09a0*/  FFMA R43, R44.reuse, R25, R20 ;  /* 0x000000192c2b7223 */ /* 0x040fe20000000014 */
[C---:B------:R-:W-:Y:S01]  /*09b0*/  FFMA R25, R44.reuse, R29, R46 ;  /* 0x0000001d2c197223 */ /* 0x040fe2000000002e */
[C---:B------:R-:W-:Y:S01]  /*09c0*/  FFMA R29, R44.reuse, R33, R52 ;  /* 0x000000212c1d7223 */ /* 0x040fe20000000034 */
[-C--:B------:R-:W-:Y:S01]  /*09d0*/  FFMA R33, R44, R37.reuse, R42 ;  /* 0x000000252c217223 */ /* 0x080fe2000000002a */
[----:B------:R-:W-:Y:S01]  /*09e0*/  FFMA R36, R45, R37, R36 ;  /* 0x000000252d247223 */ /* 0x000fe20000000024 */
[-C--:B------:R-:W-:Y:S01]  /*09f0*/  FFMA R20, R10, R13.reuse, R9 ;  /* 0x0000000d0a147223 */ /* 0x080fe20000000009 */
[CC--:B------:R-:W-:Y:S01]  /*0a00*/  FFMA R18, R12.reuse, R22.reuse, R41 ;  /* 0x000000160c127223 */ /* 0x0c0fe20000000029 */
[C---:B------:R-:W-:Y:S01]  /*0a10*/  FFMA R42, R13.reuse, R22, R21 ;  /* 0x000000160d2a7223 */ /* 0x040fe20000000015 */
[C---:B------:R-:W-:Y:S01]  /*0a20*/  FFMA R10, R12.reuse, R14, R49 ;  /* 0x0000000e0c0a7223 */ /* 0x040fe20000000031 */
[C---:B------:R-:W-:Y:S01]  /*0a30*/  FFMA R22, R12.reuse, R26, R43 ;  /* 0x0000001a0c167223 */ /* 0x040fe2000000002b */
[C---:B------:R-:W-:Y:S01]  /*0a40*/  FFMA R46, R12.reuse, R30, R25 ;  /* 0x0000001e0c2e7223 */ /* 0x040fe20000000019 */
[----:B------:R-:W-:Y:S01]  /*0a50*/  FFMA R52, R12, R34, R29 ;  /* 0x000000220c347223 */ /* 0x000fe2000000001d */
[----:B------:R-:W-:Y:S01]  /*0a60*/  FFMA R14, R14, R13, R53 ;  /* 0x0000000d0e0e7223 */ /* 0x000fe20000000035 */
[-C--:B------:R-:W-:Y:S01]  /*0a70*/  FFMA R12, R12, R38.reuse, R33 ;  /* 0x000000260c0c7223 */ /* 0x080fe20000000021 */
[----:B------:R-:W-:Y:S01]  /*0a80*/  FFMA R26, R13, R38, R36 ;  /* 0x000000260d1a7223 */ /* 0x000fe20000000024 */
[C---:B0-----:R-:W-:Y:S01]  /*0a90*/  FFMA R29, R16.reuse, R11, R47 ;  /* 0x0000000b101d7223 */ /* 0x041fe2000000002f */
[----:B------:R-:W-:Y:S01]  /*0aa0*/  FFMA R20, R11, R17, R20 ;  /* 0x000000110b147223 */ /* 0x000fe20000000014 */
[C---:B------:R-:W-:Y:S01]  /*0ab0*/  FFMA R33, R16.reuse, R15, R10 ;  /* 0x0000000f10217223 */ /* 0x040fe2000000000a */
[----:B------:R-:W-:Y:S01]  /*0ac0*/  FFMA R47, R15, R17, R14 ;  /* 0x000000110f2f7223 */ /* 0x000fe2000000000e */
[CC--:B------:R-:W-:Y:S01]  /*0ad0*/  FFMA R25, R16.reuse, R19.reuse, R8 ;  /* 0x0000001310197223 */ /* 0x0c0fe20000000008 */
[C---:B------:R-:W-:Y:S01]  /*0ae0*/  FFMA R21, R17.reuse, R19, R54 ;  /* 0x0000001311157223 */ /* 0x040fe20000000036 */
[CC--:B------:R-:W-:Y:S01]  /*0af0*/  FFMA R38, R16.reuse, R23.reuse, R18 ;  /* 0x0000001710267223 */ /* 0x0c0fe20000000012 */
[C---:B------:R-:W-:Y:S01]  /*0b00*/  FFMA R36, R17.reuse, R23, R42 ;  /* 0x0000001711247223 */ /* 0x040fe2000000002a */
[CC--:B------:R-:W-:Y:S01]  /*0b10*/  FFMA R37, R16.reuse, R27.reuse, R22 ;  /* 0x0000001b10257223 */ /* 0x0c0fe20000000016 */
[C---:B------:R-:W-:Y:S01]  /*0b20*/  FFMA R48, R17.reuse, R27, R24 ;  /* 0x0000001b11307223 */ /* 0x040fe20000000018 */
[CC--:B------:R-:W-:Y:S01]  /*0b30*/  FFMA R46, R16.reuse, R31.reuse, R46 ;  /* 0x0000001f102e7223 */ /* 0x0c0fe2000000002e */
[C---:B------:R-:W-:Y:S01]  /*0b40*/  FFMA R50, R17.reuse, R31, R28 ;  /* 0x0000001f11327223 */ /* 0x040fe2000000001c */
[C---:B------:R-:W-:Y:S01]  /*0b50*/  FFMA R52, R16.reuse, R35, R52 ;  /* 0x0000002310347223 */ /* 0x040fe20000000034 */
[----:B------:R-:W-:Y:S01]  /*0b60*/  FFMA R41, R16, R39, R12 ;  /* 0x0000002710297223 */ /* 0x000fe2000000000c */
[C---:B------:R-:W-:Y:S01]  /*0b70*/  FFMA R55, R17.reuse, R35, R32 ;  /* 0x0000002311377223 */ /* 0x040fe20000000020 */
[----:B------:R-:W-:Y:S01]  /*0b80*/  FFMA R51, R17, R39, R26 ;  /* 0x0000002711337223 */ /* 0x000fe2000000001a */
[----:B------:R-:W-:Y:S06]  /*0b90*/  BRA.U UP0, `(.L_x_2) ;  /* 0xfffffff900647547 */ /* 0x000fec000b83ffff */
[----:B------:R-:W0:Y:S01]  /*0ba0*/  S2R R8, SR_TID.X ;  /* 0x0000000000087919 */ /* 0x000e220000002100 */
[----:B------:R-:W1:Y:S01]  /*0bb0*/  LDC.64 R4, c[0x0][0x398] ;  /* 0x0000e600ff047b82 */ /* 0x000e620000000a00 */
[----:B0-----:R-:W-:-:S05]  /*0bc0*/  LOP3.LUT R9, R8, 0xffff, RZ, 0xc0, !PT ;  /* 0x0000ffff08097812 */ /* 0x001fca00078ec0ff */
[----:B------:R-:W-:-:S05]  /*0bd0*/  IMAD R0, R9, 0xccd, RZ ;  /* 0x00000ccd09007824 */ /* 0x000fca00078e02ff */
[----:B------:R-:W-:-:S04]  /*0be0*/  SHF.R.U32.HI R0, RZ, 0x10, R0 ;  /* 0x00000010ff007819 */ /* 0x000fc80000011600 */
[----:B------:R-:W-:-:S05]  /*0bf0*/  PRMT R0, R0, 0x9910, RZ ;  /* 0x0000991000007816 */ /* 0x000fca00000000ff */
[----:B------:R-:W-:-:S05]  /*0c00*/  IMAD R0, R0, 0x14, RZ ;  /* 0x0000001400007824 */ /* 0x000fca00078e02ff */
[----:B------:R-:W-:-:S04]  /*0c10*/  IADD3 R0, PT, PT, RZ, -R0, RZ ;  /* 0x80000000ff007210 */ /* 0x000fc80007ffe0ff */
[----:B------:R-:W-:-:S04]  /*0c20*/  PRMT R7, R0, 0x7710, RZ ;  /* 0x0000771000077816 */ /* 0x000fc800000000ff */
[----:B------:R-:W-:-:S04]  /*0c30*/  IADD3 R7, PT, PT, R7, R8, RZ ;  /* 0x0000000807077210 */ /* 0x000fc80007ffe0ff */
[----:B------:R-:W-:-:S04]  /*0c40*/  SHF.L.U32 R7, R7, 0x1, RZ ;  /* 0x0000000107077819 */ /* 0x000fc800000006ff */
[----:B------:R-:W-:-:S04]  /*0c50*/  LOP3.LUT R10, R7, 0xffff, RZ, 0xc0, !PT ;  /* 0x0000ffff070a7812 */ /* 0x000fc800078ec0ff */
[----:B------:R-:W-:-:S05]  /*0c60*/  IADD3 R7, PT, PT, R3, R10, RZ ;  /* 0x0000000a03077210 */ /* 0x000fca0007ffe0ff */
[----:B-1----:R-:W-:-:S05]  /*0c70*/  IMAD.WIDE.U32 R4, R7, 0x4, R4 ;  /* 0x0000000407047825 */ /* 0x002fca00078e0004 */
[----:B------:R-:W2:Y:S04]  /*0c80*/  LDG.E.CONSTANT R6, desc[UR8][R4.64] ;  /* 0x0000000804067981 */ /* 0x000ea8000c1e9900 */
[----:B------:R0:W3:Y:S01]  /*0c90*/  LDG.E.CONSTANT R0, desc[UR8][R4.64+0x4] ;  /* 0x0000040804007981 */ /* 0x0000e2000c1e9900 */
[----:B------:R-:W-:Y:S02]  /*0ca0*/  IMAD R9, R9, 0x3a9, RZ ;  /* 0x000003a909097824 */ /* 0x000fe400078e02ff */
[----:B------:R-:W-:-:S03]  /*0cb0*/  IMAD R2, R2, 0xd20, R3 ;  /* 0x00000d2002027824 */ /* 0x000fc600078e0203 */
[----:B------:R-:W-:-:S04]  /*0cc0*/  SHF.R.U32.HI R9, RZ, 0x11, R9 ;  /* 0x00000011ff097819 */ /* 0x000fc80000011609 */
[C---:B------:R-:W-:Y:S01]  /*0cd0*/  PRMT R7, R9.reuse, 0x9910, RZ ;  /* 0x0000991009077816 */ /* 0x040fe200000000ff */
[----:B0-----:R-:W0:Y:S01]  /*0ce0*/  LDC.64 R4, c[0x0][0x390] ;  /* 0x0000e400ff047b82 */ /* 0x001e220000000a00 */
[----:B------:R-:W-:-:S03]  /*0cf0*/  IMAD R2, R9, 0x2df00, R2 ;  /* 0x0002df0009027824 */ /* 0x000fc600078e0202 */
[----:B------:R-:W-:Y:S02]  /*0d00*/  IMAD R7, R7, 0x8c, RZ ;  /* 0x0000008c07077824 */ /* 0x000fe400078e02ff */
[----:B------:R-:W-:-:S03]  /*0d10*/  IADD3 R2, PT, PT, R10, R2, RZ ;  /* 0x000000020a027210 */ /* 0x000fc60007ffe0ff */
[----:B------:R-:W-:-:S04]  /*0d20*/  IADD3 R7, PT, PT, RZ, -R7, RZ ;  /* 0x80000007ff077210 */ /* 0x000fc80007ffe0ff */
[----:B------:R-:W-:-:S04]  /*0d30*/  PRMT R7, R7, 0x7710, RZ ;  /* 0x0000771007077816 */ /* 0x000fc800000000ff */
[----:B------:R-:W-:-:S04]  /*0d40*/  IADD3 R7, PT, PT, R7, R8, RZ ;  /* 0x0000000807077210 */ /* 0x000fc80007ffe0ff */
[----:B------:R-:W-:-:S05]  /*0d50*/  PRMT R7, R7, 0x9910, RZ ;  /* 0x0000991007077816 */ /* 0x000fca00000000ff */
[----:B------:R-:W-:-:S05]  /*0d60*/  IMAD R7, R7, 0xcd, RZ ;  /* 0x000000cd07077824 */ /* 0x000fca00078e02ff */
[----:B------:R-:W-:-:S04]  /*0d70*/  LOP3.LUT R7, R7, 0xffff, RZ, 0xc0, !PT ;  /* 0x0000ffff07077812 */ /* 0x000fc800078ec0ff */
[----:B------:R-:W-:-:S04]  /*0d80*/  SHF.R.U32.HI R3, RZ, 0xc, R7 ;  /* 0x0000000cff037819 */ /* 0x000fc80000011607 */
[----:B------:R-:W-:-:S05]  /*0d90*/  LOP3.LUT R3, R3, 0xffff, RZ, 0xc0, !PT ;  /* 0x0000ffff03037812 */ /* 0x000fca00078ec0ff */
[----:B------:R-:W-:-:S04]  /*0da0*/  IMAD R3, R3, 0x1e0, R2 ;  /* 0x000001e003037824 */ /* 0x000fc800078e0202 */
[----:B0-----:R-:W-:-:S04]  /*0db0*/  IMAD.WIDE.U32 R2, R3, 0x4, R4 ;  /* 0x0000000403027825 */ /* 0x001fc800078e0004 */
[--C-:B--2---:R-:W-:Y:S01]  /*0dc0*/  FADD R29, R29, R6.reuse ;  /* 0x000000061d1d7221 */ /* 0x104fe20000000000 */
[--C-:B------:R-:W-:Y:S01]  /*0dd0*/  FADD R33, R33, R6.reuse ;  /* 0x0000000621217221 */ /* 0x100fe20000000000 */
[--C-:B------:R-:W-:Y:S01]  /*0de0*/  FADD R25, R25, R6.reuse ;  /* 0x0000000619197221 */ /* 0x100fe20000000000 */
[--C-:B------:R-:W-:Y:S01]  /*0df0*/  FADD R38, R38, R6.reuse ;  /* 0x0000000626267221 */ /* 0x100fe20000000000 */
[--C-:B------:R-:W-:Y:S01]  /*0e00*/  FADD R37, R37, R6.reuse ;  /* 0x0000000625257221 */ /* 0x100fe20000000000 */
[--C-:B------:R-:W-:Y:S01]  /*0e10*/  FADD R46, R46, R6.reuse ;  /* 0x000000062e2e7221 */ /* 0x100fe20000000000 */
[--C-:B------:R-:W-:Y:S01]  /*0e20*/  FADD R52, R52, R6.reuse ;  /* 0x0000000634347221 */ /* 0x100fe20000000000 */
[----:B------:R-:W-:Y:S01]  /*0e30*/  FADD R6, R41, R6 ;  /* 0x0000000629067221 */ /* 0x000fe20000000000 */
[----:B------:R-:W-:Y:S01]  /*0e40*/  FMNMX R5, RZ, R38, !PT ;  /* 0x00000026ff057209 */ /* 0x000fe20007800000 */
[--C-:B---3--:R-:W-:Y:S01]  /*0e50*/  FADD R20, R20, R0.reuse ;  /* 0x0000000014147221 */ /* 0x108fe20000000000 */
[----:B------:R-:W-:Y:S01]  /*0e60*/  FMNMX R7, RZ, R46, !PT ;  /* 0x0000002eff077209 */ /* 0x000fe20007800000 */
[--C-:B------:R-:W-:Y:S01]  /*0e70*/  FADD R47, R47, R0.reuse ;  /* 0x000000002f2f7221 */ /* 0x100fe20000000000 */
[----:B------:R-:W-:Y:S01]  /*0e80*/  FMNMX R9, RZ, R52, !PT ;  /* 0x00000034ff097209 */ /* 0x000fe20007800000 */
[--C-:B------:R-:W-:Y:S01]  /*0e90*/  FADD R21, R21, R0.reuse ;  /* 0x0000000015157221 */ /* 0x100fe20000000000 */
[----:B------:R-:W-:Y:S01]  /*0ea0*/  FMNMX R11, RZ, R6, !PT ;  /* 0x00000006ff0b7209 */ /* 0x000fe20007800000 */
[--C-:B------:R-:W-:Y:S01]  /*0eb0*/  FADD R36, R36, R0.reuse ;  /* 0x0000000024247221 */ /* 0x100fe20000000000 */
[--C-:B------:R-:W-:Y:S01]  /*0ec0*/  FADD R48, R48, R0.reuse ;  /* 0x0000000030307221 */ /* 0x100fe20000000000 */
[--C-:B------:R-:W-:Y:S01]  /*0ed0*/  FADD R50, R50, R0.reuse ;  /* 0x0000000032327221 */ /* 0x100fe20000000000 */
[--C-:B------:R-:W-:Y:S01]  /*0ee0*/  FADD R55, R55, R0.reuse ;  /* 0x0000000037377221 */ /* 0x100fe20000000000 */
[----:B------:R-:W-:Y:S01]  /*0ef0*/  FADD R0, R51, R0 ;  /* 0x0000000033007221 */ /* 0x000fe20000000000 */
[----:B------:R0:W-:Y:S01]  /*0f00*/  STG.E desc[UR8][R2.64+0x5a0], R5 ;  /* 0x0005a00502007986 */ /* 0x0001e2000c101908 */
[----:B------:R-:W-:-:S02]  /*0f10*/  FMNMX R29, RZ, R29, !PT ;  /* 0x0000001dff1d7209 */ /* 0x000fc40007800000 */
[----:B------:R-:W-:Y:S01]  /*0f20*/  FMNMX R33, RZ, R33, !PT ;  /* 0x00000021ff217209 */ /* 0x000fe20007800000 */
[----:B------:R1:W-:Y:S01]  /*0f30*/  STG.E desc[UR8][R2.64+0x5bfe0], R7 ;  /* 0x05bfe00702007986 */ /* 0x0003e2000c101908 */
[----:B------:R-:W-:Y:S02]  /*0f40*/  FMNMX R25, RZ, R25, !PT ;  /* 0x00000019ff197209 */ /* 0x000fe40007800000 */
[----:B------:R-:W-:Y:S01]  /*0f50*/  FMNMX R37, RZ, R37, !PT ;  /* 0x00000025ff257209 */ /* 0x000fe20007800000 */
[----:B------:R2:W-:Y:S01]  /*0f60*/  STG.E desc[UR8][R2.64+0x5c1c0], R9 ;  /* 0x05c1c00902007986 */ /* 0x0005e2000c101908 */
[----:B------:R-:W-:Y:S02]  /*0f70*/  FMNMX R47, RZ, R47, !PT ;  /* 0x0000002fff2f7209 */ /* 0x000fe40007800000 */
[----:B------:R-:W-:Y:S01]  /*0f80*/  FMNMX R21, RZ, R21, !PT ;  /* 0x00000015ff157209 */ /* 0x000fe20007800000 */
[----:B------:R3:W-:Y:S01]  /*0f90*/  STG.E desc[UR8][R2.64+0x5c3a0], R11 ;  /* 0x05c3a00b02007986 */ /* 0x0007e2000c101908 */
[----:B0-----:R-:W-:-:S02]  /*0fa0*/  FMNMX R5, RZ, R20, !PT ;  /* 0x00000014ff057209 */ /* 0x001fc40007800000 */
[----:B------:R-:W-:Y:S01]  /*0fb0*/  FMNMX R55, RZ, R55, !PT ;  /* 0x00000037ff377209 */ /* 0x000fe20007800000 */
[----:B------:R-:W-:Y:S01]  /*0fc0*/  STG.E desc[UR8][R2.64], R29 ;  /* 0x0000001d02007986 */ /* 0x000fe2000c101908 */
[----:B-1----:R-:W-:Y:S02]  /*0fd0*/  FMNMX R7, RZ, R36, !PT ;  /* 0x00000024ff077209 */ /* 0x002fe40007800000 */
[----:B------:R-:W-:Y:S01]  /*0fe0*/  FMNMX R13, RZ, R0, !PT ;  /* 0x00000000ff0d7209 */ /* 0x000fe20007800000 */
[----:B------:R-:W-:Y:S01]  /*0ff0*/  STG.E desc[UR8][R2.64+0x1e0], R33 ;  /* 0x0001e02102007986 */ /* 0x000fe2000c101908 */
[----:B--2---:R-:W-:Y:S02]  /*1000*/  FMNMX R9, RZ, R48, !PT ;  /* 0x00000030ff097209 */ /* 0x004fe40007800000 */
[----:B---3--:R-:W-:Y:S01]  /*1010*/  FMNMX R11, RZ, R50, !PT ;  /* 0x00000032ff0b7209 */ /* 0x008fe20007800000 */
[----:B------:R-:W-:Y:S04]  /*1020*/  STG.E desc[UR8][R2.64+0x3c0], R25 ;  /* 0x0003c01902007986 */ /* 0x000fe8000c101908 */
        /* <DEDUP_REMOVED lines=8> */
[----:B------:R-:W-:Y:S01]  /*10b0*/  STG.E desc[UR8][R2.64+0x5c3a4], R13 ;  /* 0x05c3a40d02007986 */ /* 0x000fe2000c101908 */
[----:B------:R-:W-:Y:S05]  /*10c0*/  EXIT ;  /* 0x000000000000794d */ /* 0x000fea0003800000 */
.L_x_3:
[----:B------:R-:W-:-:S00]  /*10d0*/  BRA `(.L_x_3) ;  /* 0xfffffffc00fc7947 */ /* 0x000fc0000383ffff */
[----:B------:R-:W-:-:S00]  /*10e0*/  NOP ;  /* 0x0000000000007918 */ /* 0x000fc00000000000 */
        /* <DEDUP_REMOVED lines=9> */
.L_x_4:


//--------------------- .nv.shared.my_kernel_kernel0 --------------------------
	.section	.nv.shared.my_kernel_kernel0,"aw",@nobits
	.sectionflags	@""
	.align	4
.nv.shared.my_kernel_kernel0:
	.zero		5248


//--------------------- .nv.shared.reserved.0     --------------------------
	.section	.nv.shared.reserved.0,"aw",@nobits
	.weak		__nv_reservedSMEM_offset_0_alias
	.size		__nv_reservedSMEM_offset_0_alias, 0, 64
	.other		__nv_reservedSMEM_offset_0_alias,@"STO_CUDA_RESERVED_SHARED STV_DEFAULT"
__nv_reservedSMEM_offset_0_alias:
	.zero		0
	.zero		64


//--------------------- .nv.constant0.my_kernel_kernel0 --------------------------
	.section	.nv.constant0.my_kernel_kernel0,"a",@progbits
	.sectionflags	@""
	.align	4
.nv.constant0.my_kernel_kernel0:
	.zero		928


//--------------------- SYMBOLS --------------------------

	.type		.nv.reservedSmem.offset0,@object
	.size		.nv.reservedSmem.offset0,0x4
	.type		.nv.reservedSmem.cap,@object
	.size		.nv.reservedSmem.cap,0x4
